	.headerflags	@"EF_CUDA_TEXMODE_UNIFIED EF_CUDA_64BIT_ADDRESS EF_CUDA_ACCELERATORS EF_CUDA_SM90 EF_CUDA_VIRTUAL_SM(EF_CUDA_SM90)"
	.elftype	@"ET_EXEC"


//--------------------- .nv.info                  --------------------------
	.section	.nv.info,"",@"SHT_CUDA_INFO"
	.align	4


	//----- nvinfo : EIATTR_REGCOUNT
	.align		4
        /*0000*/ 	.byte	0x04, 0x2f
        /*0002*/ 	.short	(.L_1 - .L_0)
	.align		4
.L_0:
        /*0004*/ 	.word	index@(triton_poi_fused__to_copy_add_arange_clamp_mul_sub_8)
        /*0008*/ 	.word	0x0000000c


	//----- nvinfo : EIATTR_MIN_STACK_SIZE
	.align		4
.L_1:
        /*000c*/ 	.byte	0x04, 0x12
        /*000e*/ 	.short	(.L_3 - .L_2)
	.align		4
.L_2:
        /*0010*/ 	.word	index@(triton_poi_fused__to_copy_add_arange_clamp_mul_sub_8)
        /*0014*/ 	.word	0x00000000


	//----- nvinfo : EIATTR_FRAME_SIZE
	.align		4
.L_3:
        /*0018*/ 	.byte	0x04, 0x11
        /*001a*/ 	.short	(.L_5 - .L_4)
	.align		4
.L_4:
        /*001c*/ 	.word	index@(triton_poi_fused__to_copy_add_arange_clamp_mul_sub_8)
        /*0020*/ 	.word	0x00000000


	//----- nvinfo : EIATTR_MIN_STACK_SIZE
	.align		4
.L_5:
        /*0024*/ 	.byte	0x04, 0x12
        /*0026*/ 	.short	(.L_7 - .L_6)
	.align		4
.L_6:
        /*0028*/ 	.word	index@(triton_poi_fused__to_copy_add_arange_clamp_mul_sub_8)
        /*002c*/ 	.word	0x00000000
.L_7:


//--------------------- .nv.info.triton_poi_fused__to_copy_add_arange_clamp_mul_sub_8 --------------------------
	.section	.nv.info.triton_poi_fused__to_copy_add_arange_clamp_mul_sub_8,"",@"SHT_CUDA_INFO"
	.sectionflags	@""
	.align	4


	//----- nvinfo : EIATTR_CUDA_API_VERSION
	.align		4
        /*0000*/ 	.byte	0x04, 0x37
        /*0002*/ 	.short	(.L_9 - .L_8)
.L_8:
        /*0004*/ 	.word	0x0000007c


	//----- nvinfo : EIATTR_KPARAM_INFO
	.align		4
.L_9:
        /*0008*/ 	.byte	0x04, 0x17
        /*000a*/ 	.short	(.L_11 - .L_10)
.L_10:
        /*000c*/ 	.word	0x00000000
        /*0010*/ 	.short	0x0001
        /*0012*/ 	.short	0x0008
        /*0014*/ 	.byte	0x00, 0xf0, 0x11, 0x00


	//----- nvinfo : EIATTR_KPARAM_INFO
	.align		4
.L_11:
        /*0018*/ 	.byte	0x04, 0x17
        /*001a*/ 	.short	(.L_13 - .L_12)
.L_12:
        /*001c*/ 	.word	0x00000000
        /*0020*/ 	.short	0x0000
        /*0022*/ 	.short	0x0000
        /*0024*/ 	.byte	0x00, 0xf4, 0x21, 0x00


	//----- nvinfo : EIATTR_SPARSE_MMA_MASK
	.align		4
.L_13:
        /*0028*/ 	.byte	0x03, 0x50
        /*002a*/ 	.short	0x0000


	//----- nvinfo : EIATTR_MAXREG_COUNT
	.align		4
        /*002c*/ 	.byte	0x03, 0x1b
        /*002e*/ 	.short	0x00ff


	//----- nvinfo : EIATTR_EXIT_INSTR_OFFSETS
	.align		4
        /*0030*/ 	.byte	0x04, 0x1c
        /*0032*/ 	.short	(.L_15 - .L_14)


	//   ....[0]....
.L_14:
        /*0034*/ 	.word	0x00000190


	//   ....[1]....
        /*0038*/ 	.word	0x000001c0


	//----- nvinfo : EIATTR_REQNTID
	.align		4
.L_15:
        /*003c*/ 	.byte	0x04, 0x10
        /*003e*/ 	.short	(.L_17 - .L_16)
.L_16:
        /*0040*/ 	.word	0x00000020
        /*0044*/ 	.word	0x00000001
        /*0048*/ 	.word	0x00000001


	//----- nvinfo : EIATTR_CBANK_PARAM_SIZE
	.align		4
.L_17:
        /*004c*/ 	.byte	0x03, 0x19
        /*004e*/ 	.short	0x000c


	//----- nvinfo : EIATTR_PARAM_CBANK
	.align		4
        /*0050*/ 	.byte	0x04, 0x0a
        /*0052*/ 	.short	(.L_19 - .L_18)
	.align		4
.L_18:
        /*0054*/ 	.word	index@(.nv.constant0.triton_poi_fused__to_copy_add_arange_clamp_mul_sub_8)
        /*0058*/ 	.short	0x0210
        /*005a*/ 	.short	0x000c


	//----- nvinfo : EIATTR_SW_WAR
	.align		4
.L_19:
        /*005c*/ 	.byte	0x04, 0x36
        /*005e*/ 	.short	(.L_21 - .L_20)
.L_20:
        /*0060*/ 	.word	0x00000008
.L_21:


//--------------------- .nv.callgraph             --------------------------
	.section	.nv.callgraph,"",@"SHT_CUDA_CALLGRAPH"
	.align	4
	.sectionentsize	8
	.align		4
        /*0000*/ 	.word	0x00000000
	.align		4
        /*0004*/ 	.word	0xffffffff
	.align		4
        /*0008*/ 	.word	0x00000000
	.align		4
        /*000c*/ 	.word	0xfffffffe
	.align		4
        /*0010*/ 	.word	0x00000000
	.align		4
        /*0014*/ 	.word	0xfffffffd
	.align		4
        /*0018*/ 	.word	0x00000000
	.align		4
        /*001c*/ 	.word	0xfffffffc


//--------------------- .text.triton_poi_fused__to_copy_add_arange_clamp_mul_sub_8 --------------------------
	.section	.text.triton_poi_fused__to_copy_add_arange_clamp_mul_sub_8,"ax",@progbits
	.align	128
        .global         triton_poi_fused__to_copy_add_arange_clamp_mul_sub_8
        .type           triton_poi_fused__to_copy_add_arange_clamp_mul_sub_8,@function
        .size           triton_poi_fused__to_copy_add_arange_clamp_mul_sub_8,(.L_x_1 - triton_poi_fused__to_copy_add_arange_clamp_mul_sub_8)
        .other          triton_poi_fused__to_copy_add_arange_clamp_mul_sub_8,@"STO_CUDA_ENTRY STV_DEFAULT"
triton_poi_fused__to_copy_add_arange_clamp_mul_sub_8:
.text.triton_poi_fused__to_copy_add_arange_clamp_mul_sub_8:
[----:B------:R-:W0:Y:S02]  /*0000*/  LDC R1, c[0x0][0x28] ;  /* 0x00000a00ff017b82 */ /* 0x000e240000000800 */
[----:B------:R-:W1:Y:S01]  /*0010*/  S2R R0, SR_TID.X ;  /* 0x0000000000007919 */ /* 0x000e620000002100 */
[----:B------:R-:W-:Y:S01]  /*0020*/  HFMA2.MMA R3, -RZ, RZ, 1.515625, 0 ;  /* 0x3e100000ff037435 */ /* 0x000fe200000001ff */
[----:B------:R-:W2:Y:S01]  /*0030*/  S2R R5, SR_CTAID.X ;  /* 0x0000000000057919 */ /* 0x000ea20000002500 */
[----:B-1----:R-:W-:-:S05]  /*0040*/  IMAD.SHL.U32 R0, R0, 0x2, RZ ;  /* 0x0000000200007824 */ /* 0x002fca00078e00ff */
[----:B------:R-:W-:-:S05]  /*0050*/  LOP3.LUT R0, R0, 0x3e, RZ, 0xc0, !PT ;  /* 0x0000003e00007812 */ /* 0x000fca00078ec0ff */
[----:B--2---:R-:W-:-:S05]  /*0060*/  IMAD R5, R5, 0x40, R0 ;  /* 0x0000004005057824 */ /* 0x004fca00078e0200 */
[----:B------:R-:W-:Y:S02]  /*0070*/  IADD3 R0, R5, 0x1, RZ ;  /* 0x0000000105007810 */ /* 0x000fe40007ffe0ff */
[----:B------:R-:W-:Y:S02]  /*0080*/  I2FP.F32.S32 R2, R5 ;  /* 0x0000000500027245 */ /* 0x000fe40000201400 */
[----:B------:R-:W-:Y:S02]  /*0090*/  I2FP.F32.S32 R0, R0 ;  /* 0x0000000000007245 */ /* 0x000fe40000201400 */
[----:B------:R-:W-:Y:S01]  /*00a0*/  ISETP.GE.AND P0, PT, R5, 0x40, PT ;  /* 0x000000400500780c */ /* 0x000fe20003f06270 */
[----:B------:R-:W-:Y:S02]  /*00b0*/  FADD R2, R2, 0.5 ;  /* 0x3f00000002027421 */ /* 0x000fe40000000000 */
[----:B------:R-:W-:Y:S02]  /*00c0*/  FADD R0, R0, 0.5 ;  /* 0x3f00000000007421 */ /* 0x000fe40000000000 */
[----:B------:R-:W-:-:S02]  /*00d0*/  FFMA R2, R2, R3, -0.5 ;  /* 0xbf00000002027423 */ /* 0x000fc40000000003 */
[----:B------:R-:W-:-:S03]  /*00e0*/  FFMA R0, R0, R3, -0.5 ;  /* 0xbf00000000007423 */ /* 0x000fc60000000003 */
[----:B------:R-:W-:Y:S02]  /*00f0*/  FMNMX R4, RZ, R2, !PT ;  /* 0x00000002ff047209 */ /* 0x000fe40007800000 */
[----:B------:R-:W1:Y:S01]  /*0100*/  LDC.64 R2, c[0x0][0x210] ;  /* 0x00008400ff027b82 */ /* 0x000e620000000a00 */
[----:B------:R-:W-:Y:S01]  /*0110*/  FMNMX R0, RZ, R0, !PT ;  /* 0x00000000ff007209 */ /* 0x000fe20007800000 */
[----:B------:R-:W2:Y:S08]  /*0120*/  F2I.TRUNC.NTZ R6, R4 ;  /* 0x0000000400067305 */ /* 0x000eb0000020f100 */
[----:B------:R-:W3:Y:S01]  /*0130*/  F2I.TRUNC.NTZ R7, R0 ;  /* 0x0000000000077305 */ /* 0x000ee2000020f100 */
[----:B--2---:R-:W-:-:S05]  /*0140*/  I2FP.F32.S32 R9, R6 ;  /* 0x0000000600097245 */ /* 0x004fca0000201400 */
[----:B------:R-:W-:Y:S01]  /*0150*/  FADD.SAT R6, R4, -R9 ;  /* 0x8000000904067221 */ /* 0x000fe20000002000 */
[----:B-1----:R-:W-:Y:S01]  /*0160*/  IMAD.WIDE R2, R5, 0x4, R2 ;  /* 0x0000000405027825 */ /* 0x002fe200078e0202 */
[----:B---3--:R-:W-:-:S05]  /*0170*/  I2FP.F32.S32 R7, R7 ;  /* 0x0000000700077245 */ /* 0x008fca0000201400 */
[----:B------:R-:W-:Y:S01]  /*0180*/  FADD.SAT R7, R0, -R7 ;  /* 0x8000000700077221 */ /* 0x000fe20000002000 */
[----:B------:R-:W-:Y:S06]  /*0190*/  @P0 EXIT ;  /* 0x000000000000094d */ /* 0x000fec0003800000 */
[----:B------:R-:W-:Y:S02]  /*01a0*/  ULDC.64 UR4, c[0x0][0x208] ;  /* 0x0000820000047ab9 */ /* 0x000fe40000000a00 */
[----:B------:R-:W-:Y:S01]  /*01b0*/  STG.E.64 desc[UR4][R2.64], R6 ;  /* 0x0000000602007986 */ /* 0x000fe2000c101b04 */
[----:B------:R-:W-:Y:S05]  /*01c0*/  EXIT ;  /* 0x000000000000794d */ /* 0x000fea0003800000 */
.L_x_0:
[----:B------:R-:W-:-:S00]  /*01d0*/  BRA `(.L_x_0) ;  /* 0xfffffffc00fc7947 */ /* 0x000fc0000383ffff */
[----:B------:R-:W-:-:S00]  /*01e0*/  NOP ;  /* 0x0000000000007918 */ /* 0x000fc00000000000 */
        /* <DEDUP_REMOVED lines=9> */
.L_x_1:


//--------------------- .nv.constant0.triton_poi_fused__to_copy_add_arange_clamp_mul_sub_8 --------------------------
	.section	.nv.constant0.triton_poi_fused__to_copy_add_arange_clamp_mul_sub_8,"a",@progbits
	.sectionflags	@""
	.align	4
.nv.constant0.triton_poi_fused__to_copy_add_arange_clamp_mul_sub_8:
	.zero		540
